//
// Generated by NVIDIA NVVM Compiler
//
// Compiler Build ID: CL-36424714
// Cuda compilation tools, release 13.0, V13.0.88
// Based on NVVM 20.0.0
//

.version 9.0
.target sm_100
.address_size 64

	// .globl	_Z11convolutionPfS_S_iiiiii

.visible .entry _Z11convolutionPfS_S_iiiiii(
	.param .u64 .ptr .align 1 _Z11convolutionPfS_S_iiiiii_param_0,
	.param .u64 .ptr .align 1 _Z11convolutionPfS_S_iiiiii_param_1,
	.param .u64 .ptr .align 1 _Z11convolutionPfS_S_iiiiii_param_2,
	.param .u32 _Z11convolutionPfS_S_iiiiii_param_3,
	.param .u32 _Z11convolutionPfS_S_iiiiii_param_4,
	.param .u32 _Z11convolutionPfS_S_iiiiii_param_5,
	.param .u32 _Z11convolutionPfS_S_iiiiii_param_6,
	.param .u32 _Z11convolutionPfS_S_iiiiii_param_7,
	.param .u32 _Z11convolutionPfS_S_iiiiii_param_8
)
{
	.reg .pred 	%p<80>;
	.reg .b32 	%r<98>;
	.reg .b32 	%f<118>;
	.reg .b64 	%rd<25>;

	ld.param.u64 	%rd10, [_Z11convolutionPfS_S_iiiiii_param_0];
	ld.param.u64 	%rd9, [_Z11convolutionPfS_S_iiiiii_param_1];
	ld.param.u64 	%rd11, [_Z11convolutionPfS_S_iiiiii_param_2];
	ld.param.u32 	%r48, [_Z11convolutionPfS_S_iiiiii_param_3];
	ld.param.u32 	%r43, [_Z11convolutionPfS_S_iiiiii_param_4];
	ld.param.u32 	%r44, [_Z11convolutionPfS_S_iiiiii_param_5];
	ld.param.u32 	%r45, [_Z11convolutionPfS_S_iiiiii_param_6];
	ld.param.u32 	%r46, [_Z11convolutionPfS_S_iiiiii_param_7];
	ld.param.u32 	%r47, [_Z11convolutionPfS_S_iiiiii_param_8];
	cvta.to.global.u64 	%rd1, %rd11;
	cvta.to.global.u64 	%rd2, %rd10;
	mov.u32 	%r49, %ntid.x;
	mov.u32 	%r50, %ctaid.x;
	mov.u32 	%r51, %tid.x;
	mad.lo.s32 	%r1, %r49, %r50, %r51;
	mov.u32 	%r52, %ntid.y;
	mov.u32 	%r53, %ctaid.y;
	mov.u32 	%r54, %tid.y;
	mad.lo.s32 	%r55, %r52, %r53, %r54;
	setp.ge.s32 	%p2, %r1, %r43;
	setp.ge.s32 	%p3, %r55, %r48;
	or.pred  	%p4, %p2, %p3;
	mov.f32 	%f116, 0f00000000;
	@%p4 bra 	$L__BB0_47;
	shr.u32 	%r56, %r46, 31;
	add.s32 	%r57, %r46, %r56;
	shr.s32 	%r3, %r57, 1;
	shr.u32 	%r58, %r47, 31;
	add.s32 	%r59, %r47, %r58;
	shr.s32 	%r4, %r59, 1;
	mul.lo.s32 	%r5, %r45, %r1;
	sub.s32 	%r6, %r5, %r44;
	add.s32 	%r7, %r6, %r4;
	setp.lt.s32 	%p5, %r46, -1;
	@%p5 bra 	$L__BB0_46;
	setp.lt.s32 	%p6, %r47, -1;
	neg.s32 	%r8, %r4;
	mul.lo.s32 	%r60, %r45, %r55;
	sub.s32 	%r9, %r60, %r44;
	@%p6 bra 	$L__BB0_46;
	neg.s32 	%r89, %r3;
	abs.s32 	%r61, %r4;
	add.s32 	%r11, %r4, %r61;
	add.s32 	%r62, %r11, 1;
	and.b32  	%r12, %r62, 7;
	and.b32  	%r13, %r62, 3;
	and.b32  	%r63, %r62, -8;
	neg.s32 	%r14, %r63;
	add.s32 	%r15, %r6, 3;
	add.s32 	%r16, %r9, %r3;
	mov.f32 	%f116, 0f00000000;
$L__BB0_4:
	mov.u32 	%r17, %r89;
	setp.lt.u32 	%p7, %r11, 7;
	add.s32 	%r65, %r16, %r17;
	setp.lt.s32 	%p8, %r65, 0;
	setp.ge.s32 	%p9, %r65, %r48;
	or.pred  	%p1, %p8, %p9;
	mul.lo.s32 	%r18, %r65, %r43;
	sub.s32 	%r66, %r3, %r17;
	mul.lo.s32 	%r19, %r66, %r47;
	add.s32 	%r20, %r19, %r4;
	mov.u32 	%r95, %r8;
	@%p7 bra 	$L__BB0_23;
	shl.b32 	%r67, %r4, 1;
	add.s32 	%r92, %r67, %r19;
	add.s32 	%r90, %r6, %r18;
	mov.u32 	%r91, %r15;
	mov.u32 	%r93, %r14;
	mov.u32 	%r95, %r8;
$L__BB0_6:
	.pragma "nounroll";
	add.s32 	%r68, %r91, -3;
	setp.lt.s32 	%p10, %r68, 0;
	setp.ge.s32 	%p11, %r68, %r43;
	or.pred  	%p12, %p10, %p11;
	or.pred  	%p13, %p1, %p12;
	mul.wide.s32 	%rd12, %r90, 4;
	add.s64 	%rd3, %rd2, %rd12;
	mov.f32 	%f95, 0f00000000;
	@%p13 bra 	$L__BB0_8;
	ld.global.f32 	%f95, [%rd3];
$L__BB0_8:
	mul.wide.s32 	%rd13, %r92, 4;
	add.s64 	%rd4, %rd1, %rd13;
	ld.global.f32 	%f62, [%rd4];
	fma.rn.f32 	%f5, %f95, %f62, %f116;
	add.s32 	%r69, %r91, -2;
	setp.lt.s32 	%p14, %r69, 0;
	setp.ge.s32 	%p15, %r69, %r43;
	or.pred  	%p16, %p14, %p15;
	or.pred  	%p17, %p1, %p16;
	mov.f32 	%f96, 0f00000000;
	@%p17 bra 	$L__BB0_10;
	ld.global.f32 	%f96, [%rd3+4];
$L__BB0_10:
	ld.global.f32 	%f64, [%rd4+-4];
	fma.rn.f32 	%f8, %f96, %f64, %f5;
	add.s32 	%r70, %r91, -1;
	setp.lt.s32 	%p18, %r70, 0;
	setp.ge.s32 	%p19, %r70, %r43;
	or.pred  	%p20, %p18, %p19;
	or.pred  	%p21, %p1, %p20;
	mov.f32 	%f97, 0f00000000;
	@%p21 bra 	$L__BB0_12;
	ld.global.f32 	%f97, [%rd3+8];
$L__BB0_12:
	ld.global.f32 	%f66, [%rd4+-8];
	fma.rn.f32 	%f11, %f97, %f66, %f8;
	setp.lt.s32 	%p22, %r91, 0;
	setp.ge.s32 	%p23, %r91, %r43;
	or.pred  	%p24, %p22, %p23;
	or.pred  	%p25, %p1, %p24;
	mov.f32 	%f98, 0f00000000;
	@%p25 bra 	$L__BB0_14;
	ld.global.f32 	%f98, [%rd3+12];
$L__BB0_14:
	ld.global.f32 	%f68, [%rd4+-12];
	fma.rn.f32 	%f14, %f98, %f68, %f11;
	add.s32 	%r71, %r91, 1;
	setp.lt.s32 	%p26, %r71, 0;
	setp.ge.s32 	%p27, %r71, %r43;
	or.pred  	%p28, %p26, %p27;
	or.pred  	%p29, %p1, %p28;
	mov.f32 	%f99, 0f00000000;
	@%p29 bra 	$L__BB0_16;
	ld.global.f32 	%f99, [%rd3+16];
$L__BB0_16:
	ld.global.f32 	%f70, [%rd4+-16];
	fma.rn.f32 	%f17, %f99, %f70, %f14;
	add.s32 	%r72, %r91, 2;
	setp.lt.s32 	%p30, %r72, 0;
	setp.ge.s32 	%p31, %r72, %r43;
	or.pred  	%p32, %p30, %p31;
	or.pred  	%p33, %p1, %p32;
	mov.f32 	%f100, 0f00000000;
	@%p33 bra 	$L__BB0_18;
	ld.global.f32 	%f100, [%rd3+20];
$L__BB0_18:
	ld.global.f32 	%f72, [%rd4+-20];
	fma.rn.f32 	%f20, %f100, %f72, %f17;
	add.s32 	%r73, %r91, 3;
	setp.lt.s32 	%p34, %r73, 0;
	setp.ge.s32 	%p35, %r73, %r43;
	or.pred  	%p36, %p34, %p35;
	or.pred  	%p37, %p1, %p36;
	mov.f32 	%f101, 0f00000000;
	@%p37 bra 	$L__BB0_20;
	ld.global.f32 	%f101, [%rd3+24];
$L__BB0_20:
	add.s32 	%r74, %r91, 4;
	ld.global.f32 	%f74, [%rd4+-24];
	fma.rn.f32 	%f23, %f101, %f74, %f20;
	setp.lt.s32 	%p38, %r74, 0;
	setp.ge.s32 	%p39, %r74, %r43;
	or.pred  	%p40, %p38, %p39;
	or.pred  	%p41, %p1, %p40;
	mov.f32 	%f102, 0f00000000;
	@%p41 bra 	$L__BB0_22;
	ld.global.f32 	%f102, [%rd3+28];
$L__BB0_22:
	ld.global.f32 	%f75, [%rd4+-28];
	fma.rn.f32 	%f116, %f102, %f75, %f23;
	add.s32 	%r95, %r95, 8;
	add.s32 	%r93, %r93, 8;
	add.s32 	%r92, %r92, -8;
	add.s32 	%r91, %r91, 8;
	add.s32 	%r90, %r90, 8;
	setp.ne.s32 	%p42, %r93, 0;
	@%p42 bra 	$L__BB0_6;
$L__BB0_23:
	setp.eq.s32 	%p43, %r12, 0;
	@%p43 bra 	$L__BB0_45;
	add.s32 	%r75, %r12, -1;
	setp.lt.u32 	%p44, %r75, 3;
	@%p44 bra 	$L__BB0_34;
	add.s32 	%r34, %r95, %r7;
	setp.lt.s32 	%p45, %r34, 0;
	setp.ge.s32 	%p46, %r34, %r43;
	or.pred  	%p47, %p45, %p46;
	or.pred  	%p49, %p1, %p47;
	add.s32 	%r76, %r34, %r18;
	mul.wide.s32 	%rd14, %r76, 4;
	add.s64 	%rd5, %rd2, %rd14;
	mov.f32 	%f105, 0f00000000;
	@%p49 bra 	$L__BB0_27;
	ld.global.f32 	%f105, [%rd5];
$L__BB0_27:
	sub.s32 	%r77, %r20, %r95;
	mul.wide.s32 	%rd15, %r77, 4;
	add.s64 	%rd6, %rd1, %rd15;
	ld.global.f32 	%f79, [%rd6];
	fma.rn.f32 	%f31, %f105, %f79, %f116;
	add.s32 	%r78, %r34, 1;
	setp.lt.s32 	%p50, %r78, 0;
	setp.ge.s32 	%p51, %r78, %r43;
	or.pred  	%p52, %p50, %p51;
	or.pred  	%p53, %p1, %p52;
	mov.f32 	%f106, 0f00000000;
	@%p53 bra 	$L__BB0_29;
	ld.global.f32 	%f106, [%rd5+4];
$L__BB0_29:
	ld.global.f32 	%f81, [%rd6+-4];
	fma.rn.f32 	%f34, %f106, %f81, %f31;
	add.s32 	%r79, %r34, 2;
	setp.lt.s32 	%p54, %r79, 0;
	setp.ge.s32 	%p55, %r79, %r43;
	or.pred  	%p56, %p54, %p55;
	or.pred  	%p57, %p1, %p56;
	mov.f32 	%f107, 0f00000000;
	@%p57 bra 	$L__BB0_31;
	ld.global.f32 	%f107, [%rd5+8];
$L__BB0_31:
	ld.global.f32 	%f83, [%rd6+-8];
	fma.rn.f32 	%f37, %f107, %f83, %f34;
	add.s32 	%r80, %r34, 3;
	setp.lt.s32 	%p58, %r80, 0;
	setp.ge.s32 	%p59, %r80, %r43;
	or.pred  	%p60, %p58, %p59;
	or.pred  	%p61, %p1, %p60;
	mov.f32 	%f108, 0f00000000;
	@%p61 bra 	$L__BB0_33;
	ld.global.f32 	%f108, [%rd5+12];
$L__BB0_33:
	ld.global.f32 	%f84, [%rd6+-12];
	fma.rn.f32 	%f116, %f108, %f84, %f37;
	add.s32 	%r95, %r95, 4;
$L__BB0_34:
	setp.eq.s32 	%p62, %r13, 0;
	@%p62 bra 	$L__BB0_45;
	setp.eq.s32 	%p63, %r13, 1;
	@%p63 bra 	$L__BB0_41;
	add.s32 	%r37, %r95, %r7;
	setp.lt.s32 	%p64, %r37, 0;
	setp.ge.s32 	%p65, %r37, %r43;
	or.pred  	%p66, %p64, %p65;
	or.pred  	%p68, %p1, %p66;
	add.s32 	%r81, %r37, %r18;
	mul.wide.s32 	%rd16, %r81, 4;
	add.s64 	%rd7, %rd2, %rd16;
	mov.f32 	%f111, 0f00000000;
	@%p68 bra 	$L__BB0_38;
	ld.global.f32 	%f111, [%rd7];
$L__BB0_38:
	sub.s32 	%r82, %r20, %r95;
	mul.wide.s32 	%rd17, %r82, 4;
	add.s64 	%rd8, %rd1, %rd17;
	ld.global.f32 	%f88, [%rd8];
	fma.rn.f32 	%f45, %f111, %f88, %f116;
	add.s32 	%r83, %r37, 1;
	setp.lt.s32 	%p69, %r83, 0;
	setp.ge.s32 	%p70, %r83, %r43;
	or.pred  	%p71, %p69, %p70;
	or.pred  	%p72, %p1, %p71;
	mov.f32 	%f112, 0f00000000;
	@%p72 bra 	$L__BB0_40;
	ld.global.f32 	%f112, [%rd7+4];
$L__BB0_40:
	ld.global.f32 	%f89, [%rd8+-4];
	fma.rn.f32 	%f116, %f112, %f89, %f45;
	add.s32 	%r95, %r95, 2;
$L__BB0_41:
	and.b32  	%r84, %r11, 1;
	setp.eq.b32 	%p73, %r84, 1;
	@%p73 bra 	$L__BB0_45;
	add.s32 	%r40, %r95, %r7;
	setp.lt.s32 	%p74, %r40, 0;
	setp.ge.s32 	%p75, %r40, %r43;
	or.pred  	%p76, %p74, %p75;
	or.pred  	%p78, %p1, %p76;
	mov.f32 	%f115, 0f00000000;
	@%p78 bra 	$L__BB0_44;
	add.s32 	%r85, %r40, %r18;
	mul.wide.s32 	%rd18, %r85, 4;
	add.s64 	%rd19, %rd2, %rd18;
	ld.global.f32 	%f115, [%rd19];
$L__BB0_44:
	sub.s32 	%r86, %r20, %r95;
	mul.wide.s32 	%rd20, %r86, 4;
	add.s64 	%rd21, %rd1, %rd20;
	ld.global.f32 	%f91, [%rd21];
	fma.rn.f32 	%f116, %f115, %f91, %f116;
$L__BB0_45:
	add.s32 	%r89, %r17, 1;
	abs.s32 	%r87, %r3;
	setp.ne.s32 	%p79, %r17, %r87;
	@%p79 bra 	$L__BB0_4;
$L__BB0_46:
	mad.lo.s32 	%r88, %r43, %r55, %r1;
	cvta.to.global.u64 	%rd22, %rd9;
	mul.wide.s32 	%rd23, %r88, 4;
	add.s64 	%rd24, %rd22, %rd23;
	st.global.f32 	[%rd24], %f116;
$L__BB0_47:
	ret;

}
	// .globl	_Z4tanhPfii
.visible .entry _Z4tanhPfii(
	.param .u64 .ptr .align 1 _Z4tanhPfii_param_0,
	.param .u32 _Z4tanhPfii_param_1,
	.param .u32 _Z4tanhPfii_param_2
)
{
	.reg .pred 	%p<4>;
	.reg .b32 	%r<16>;
	.reg .b32 	%f<15>;
	.reg .b64 	%rd<5>;
	.reg .b64 	%fd<4>;

	ld.param.u64 	%rd1, [_Z4tanhPfii_param_0];
	ld.param.u32 	%r3, [_Z4tanhPfii_param_1];
	ld.param.u32 	%r4, [_Z4tanhPfii_param_2];
	mov.u32 	%r6, %ntid.x;
	mov.u32 	%r7, %ctaid.x;
	mov.u32 	%r8, %tid.x;
	mad.lo.s32 	%r1, %r6, %r7, %r8;
	mov.u32 	%r9, %ntid.y;
	mov.u32 	%r10, %ctaid.y;
	mov.u32 	%r11, %tid.y;
	mad.lo.s32 	%r12, %r9, %r10, %r11;
	setp.ge.s32 	%p1, %r1, %r3;
	setp.ge.s32 	%p2, %r12, %r4;
	or.pred  	%p3, %p1, %p2;
	@%p3 bra 	$L__BB1_2;
	cvta.to.global.u64 	%rd2, %rd1;
	mad.lo.s32 	%r13, %r3, %r12, %r1;
	mul.wide.s32 	%rd3, %r13, 4;
	add.s64 	%rd4, %rd2, %rd3;
	ld.global.f32 	%f1, [%rd4];
	fma.rn.f32 	%f2, %f1, 0f3BBB989D, 0f3F000000;
	cvt.sat.f32.f32 	%f3, %f2;
	mov.f32 	%f4, 0f4B400001;
	mov.f32 	%f5, 0f437C0000;
	fma.rm.f32 	%f6, %f3, %f5, %f4;
	add.f32 	%f7, %f6, 0fCB40007F;
	neg.f32 	%f8, %f7;
	fma.rn.f32 	%f9, %f1, 0f3FB8AA3B, %f8;
	fma.rn.f32 	%f10, %f1, 0f32A57060, %f9;
	mov.b32 	%r14, %f6;
	shl.b32 	%r15, %r14, 23;
	mov.b32 	%f11, %r15;
	ex2.approx.ftz.f32 	%f12, %f10;
	mul.f32 	%f13, %f12, %f11;
	cvt.f64.f32 	%fd1, %f13;
	add.f64 	%fd2, %fd1, 0d3FF0000000000000;
	rcp.rn.f64 	%fd3, %fd2;
	cvt.rn.f32.f64 	%f14, %fd3;
	st.global.f32 	[%rd4], %f14;
$L__BB1_2:
	ret;

}


// ===== COMPILED SASS (sm_100) =====

	.target	sm_100

	.elftype	@"ET_EXEC"


//--------------------- .note.nv.tkinfo           --------------------------
	.section	.note.nv.tkinfo,"",@"SHT_NOTE"
	.sectionflags	@"SHF_NOTE_NV_TKINFO"
	.tkinfo
        /*0018*/ 	.word	0x00000002
        /*0030*/ 	.string	""
        /*0030*/ 	.string	"ptxas"
        /*0030*/ 	.string	"Cuda compilation tools, release 13.0, V13.0.88"
        /*0030*/ 	.string	"Build cuda_13.0.r13.0/compiler.36424714_0"
        /*0030*/ 	.string	"-arch sm_100 -m 64 "



//--------------------- .note.nv.cuinfo           --------------------------
	.section	.note.nv.cuinfo,"",@"SHT_NOTE"
	.sectionflags	@"SHF_NOTE_NV_CUINFO"
        /*0018*/ 	.short	0x0002
        /*001a*/ 	.short	0x0064
        /*001c*/ 	.short	0x0082
	.zero		2


//--------------------- .nv.info                  --------------------------
	.section	.nv.info,"",@"SHT_CUDA_INFO"
	.align	4


	//----- nvinfo : EIATTR_REGCOUNT
	.align		4
        /*0000*/ 	.byte	0x04, 0x2f
        /*0002*/ 	.short	(.L_1 - .L_0)
	.align		4
.L_0:
        /*0004*/ 	.word	index@(_Z11convolutionPfS_S_iiiiii)
        /*0008*/ 	.word	0x00000020


	//----- nvinfo : EIATTR_FRAME_SIZE
	.align		4
.L_1:
        /*000c*/ 	.byte	0x04, 0x11
        /*000e*/ 	.short	(.L_3 - .L_2)
	.align		4
.L_2:
        /*0010*/ 	.word	index@(_Z11convolutionPfS_S_iiiiii)
        /*0014*/ 	.word	0x00000000


	//----- nvinfo : EIATTR_REGCOUNT
	.align		4
.L_3:
        /*0018*/ 	.byte	0x04, 0x2f
        /*001a*/ 	.short	(.L_5 - .L_4)
	.align		4
.L_4:
        /*001c*/ 	.word	index@(_Z4tanhPfii)
        /*0020*/ 	.word	0x0000000f


	//----- nvinfo : EIATTR_FRAME_SIZE
	.align		4
.L_5:
        /*0024*/ 	.byte	0x04, 0x11
        /*0026*/ 	.short	(.L_7 - .L_6)
	.align		4
.L_6:
        /*0028*/ 	.word	index@($__internal_0_$__cuda_sm20_dblrcp_rn_slowpath_v3)
        /*002c*/ 	.word	0x00000000


	//----- nvinfo : EIATTR_FRAME_SIZE
	.align		4
.L_7:
        /*0030*/ 	.byte	0x04, 0x11
        /*0032*/ 	.short	(.L_9 - .L_8)
	.align		4
.L_8:
        /*0034*/ 	.word	index@(_Z4tanhPfii)
        /*0038*/ 	.word	0x00000000


	//----- nvinfo : EIATTR_MIN_STACK_SIZE
	.align		4
.L_9:
        /*003c*/ 	.byte	0x04, 0x12
        /*003e*/ 	.short	(.L_11 - .L_10)
	.align		4
.L_10:
        /*0040*/ 	.word	index@(_Z4tanhPfii)
        /*0044*/ 	.word	0x00000000


	//----- nvinfo : EIATTR_MIN_STACK_SIZE
	.align		4
.L_11:
        /*0048*/ 	.byte	0x04, 0x12
        /*004a*/ 	.short	(.L_13 - .L_12)
	.align		4
.L_12:
        /*004c*/ 	.word	index@(_Z11convolutionPfS_S_iiiiii)
        /*0050*/ 	.word	0x00000000
.L_13:


//--------------------- .nv.compat                --------------------------
	.section	.nv.compat,"",@"SHT_CUDA_COMPAT_INFO"
	.align	4
        /*0000*/ 	.byte	0x02, 0x09, 0x00, 0x00, 0x02, 0x02, 0x01, 0x00, 0x02, 0x05, 0x05, 0x00, 0x03, 0x07, 0x01, 0x01
        /*0010*/ 	.byte	0x02, 0x03, 0x00, 0x00, 0x02, 0x06, 0x01, 0x00, 0x04, 0x0b, 0x08, 0x00, 0x01, 0x00, 0x00, 0x00
        /*0020*/ 	.byte	0x00, 0x00, 0x00, 0x00


//--------------------- .nv.info._Z4tanhPfii      --------------------------
	.section	.nv.info._Z4tanhPfii,"",@"SHT_CUDA_INFO"
	.sectionflags	@""
	.align	4


	//----- nvinfo : EIATTR_CUDA_API_VERSION
	.align		4
        /*0000*/ 	.byte	0x04, 0x37
        /*0002*/ 	.short	(.L_15 - .L_14)
.L_14:
        /*0004*/ 	.word	0x00000082


	//----- nvinfo : EIATTR_KPARAM_INFO
	.align		4
.L_15:
        /*0008*/ 	.byte	0x04, 0x17
        /*000a*/ 	.short	(.L_17 - .L_16)
.L_16:
        /*000c*/ 	.word	0x00000000
        /*0010*/ 	.short	0x0002
        /*0012*/ 	.short	0x000c
        /*0014*/ 	.byte	0x00, 0xf0, 0x11, 0x00


	//----- nvinfo : EIATTR_KPARAM_INFO
	.align		4
.L_17:
        /*0018*/ 	.byte	0x04, 0x17
        /*001a*/ 	.short	(.L_19 - .L_18)
.L_18:
        /*001c*/ 	.word	0x00000000
        /*0020*/ 	.short	0x0001
        /*0022*/ 	.short	0x0008
        /*0024*/ 	.byte	0x00, 0xf0, 0x11, 0x00


	//----- nvinfo : EIATTR_KPARAM_INFO
	.align		4
.L_19:
        /*0028*/ 	.byte	0x04, 0x17
        /*002a*/ 	.short	(.L_21 - .L_20)
.L_20:
        /*002c*/ 	.word	0x00000000
        /*0030*/ 	.short	0x0000
        /*0032*/ 	.short	0x0000
        /*0034*/ 	.byte	0x00, 0xf5, 0x21, 0x00


	//----- nvinfo : EIATTR_SPARSE_MMA_MASK
	.align		4
.L_21:
        /*0038*/ 	.byte	0x03, 0x50
        /*003a*/ 	.short	0x0000


	//----- nvinfo : EIATTR_MAXREG_COUNT
	.align		4
        /*003c*/ 	.byte	0x03, 0x1b
        /*003e*/ 	.short	0x00ff


	//----- nvinfo : EIATTR_MERCURY_ISA_VERSION
	.align		4
        /*0040*/ 	.byte	0x03, 0x5f
        /*0042*/ 	.short	0x0101


	//----- nvinfo : EIATTR_VRC_CTA_INIT_COUNT
	.align		4
        /*0044*/ 	.byte	0x02, 0x4a
	.zero		1
	.zero		1


	//----- nvinfo : EIATTR_EXIT_INSTR_OFFSETS
	.align		4
        /*0048*/ 	.byte	0x04, 0x1c
        /*004a*/ 	.short	(.L_23 - .L_22)


	//   ....[0]....
.L_22:
        /*004c*/ 	.word	0x000000c0


	//   ....[1]....
        /*0050*/ 	.word	0x000002f0


	//----- nvinfo : EIATTR_CRS_STACK_SIZE
	.align		4
.L_23:
        /*0054*/ 	.byte	0x04, 0x1e
        /*0056*/ 	.short	(.L_25 - .L_24)
.L_24:
        /*0058*/ 	.word	0x00000000


	//----- nvinfo : EIATTR_CBANK_PARAM_SIZE
	.align		4
.L_25:
        /*005c*/ 	.byte	0x03, 0x19
        /*005e*/ 	.short	0x0010


	//----- nvinfo : EIATTR_PARAM_CBANK
	.align		4
        /*0060*/ 	.byte	0x04, 0x0a
        /*0062*/ 	.short	(.L_27 - .L_26)
	.align		4
.L_26:
        /*0064*/ 	.word	index@(.nv.constant0._Z4tanhPfii)
        /*0068*/ 	.short	0x0380
        /*006a*/ 	.short	0x0010


	//----- nvinfo : EIATTR_SW_WAR
	.align		4
.L_27:
        /*006c*/ 	.byte	0x04, 0x36
        /*006e*/ 	.short	(.L_29 - .L_28)
.L_28:
        /*0070*/ 	.word	0x00000008
.L_29:


//--------------------- .nv.info._Z11convolutionPfS_S_iiiiii --------------------------
	.section	.nv.info._Z11convolutionPfS_S_iiiiii,"",@"SHT_CUDA_INFO"
	.sectionflags	@""
	.align	4


	//----- nvinfo : EIATTR_CUDA_API_VERSION
	.align		4
        /*0000*/ 	.byte	0x04, 0x37
        /*0002*/ 	.short	(.L_31 - .L_30)
.L_30:
        /*0004*/ 	.word	0x00000082


	//----- nvinfo : EIATTR_KPARAM_INFO
	.align		4
.L_31:
        /*0008*/ 	.byte	0x04, 0x17
        /*000a*/ 	.short	(.L_33 - .L_32)
.L_32:
        /*000c*/ 	.word	0x00000000
        /*0010*/ 	.short	0x0008
        /*0012*/ 	.short	0x002c
        /*0014*/ 	.byte	0x00, 0xf0, 0x11, 0x00


	//----- nvinfo : EIATTR_KPARAM_INFO
	.align		4
.L_33:
        /*0018*/ 	.byte	0x04, 0x17
        /*001a*/ 	.short	(.L_35 - .L_34)
.L_34:
        /*001c*/ 	.word	0x00000000
        /*0020*/ 	.short	0x0007
        /*0022*/ 	.short	0x0028
        /*0024*/ 	.byte	0x00, 0xf0, 0x11, 0x00


	//----- nvinfo : EIATTR_KPARAM_INFO
	.align		4
.L_35:
        /*0028*/ 	.byte	0x04, 0x17
        /*002a*/ 	.short	(.L_37 - .L_36)
.L_36:
        /*002c*/ 	.word	0x00000000
        /*0030*/ 	.short	0x0006
        /*0032*/ 	.short	0x0024
        /*0034*/ 	.byte	0x00, 0xf0, 0x11, 0x00


	//----- nvinfo : EIATTR_KPARAM_INFO
	.align		4
.L_37:
        /*0038*/ 	.byte	0x04, 0x17
        /*003a*/ 	.short	(.L_39 - .L_38)
.L_38:
        /*003c*/ 	.word	0x00000000
        /*0040*/ 	.short	0x0005
        /*0042*/ 	.short	0x0020
        /*0044*/ 	.byte	0x00, 0xf0, 0x11, 0x00


	//----- nvinfo : EIATTR_KPARAM_INFO
	.align		4
.L_39:
        /*0048*/ 	.byte	0x04, 0x17
        /*004a*/ 	.short	(.L_41 - .L_40)
.L_40:
        /*004c*/ 	.word	0x00000000
        /*0050*/ 	.short	0x0004
        /*0052*/ 	.short	0x001c
        /*0054*/ 	.byte	0x00, 0xf0, 0x11, 0x00


	//----- nvinfo : EIATTR_KPARAM_INFO
	.align		4
.L_41:
        /*0058*/ 	.byte	0x04, 0x17
        /*005a*/ 	.short	(.L_43 - .L_42)
.L_42:
        /*005c*/ 	.word	0x00000000
        /*0060*/ 	.short	0x0003
        /*0062*/ 	.short	0x0018
        /*0064*/ 	.byte	0x00, 0xf0, 0x11, 0x00


	//----- nvinfo : EIATTR_KPARAM_INFO
	.align		4
.L_43:
        /*0068*/ 	.byte	0x04, 0x17
        /*006a*/ 	.short	(.L_45 - .L_44)
.L_44:
        /*006c*/ 	.word	0x00000000
        /*0070*/ 	.short	0x0002
        /*0072*/ 	.short	0x0010
        /*0074*/ 	.byte	0x00, 0xf5, 0x21, 0x00


	//----- nvinfo : EIATTR_KPARAM_INFO
	.align		4
.L_45:
        /*0078*/ 	.byte	0x04, 0x17
        /*007a*/ 	.short	(.L_47 - .L_46)
.L_46:
        /*007c*/ 	.word	0x00000000
        /*0080*/ 	.short	0x0001
        /*0082*/ 	.short	0x0008
        /*0084*/ 	.byte	0x00, 0xf5, 0x21, 0x00


	//----- nvinfo : EIATTR_KPARAM_INFO
	.align		4
.L_47:
        /*0088*/ 	.byte	0x04, 0x17
        /*008a*/ 	.short	(.L_49 - .L_48)
.L_48:
        /*008c*/ 	.word	0x00000000
        /*0090*/ 	.short	0x0000
        /*0092*/ 	.short	0x0000
        /*0094*/ 	.byte	0x00, 0xf5, 0x21, 0x00


	//----- nvinfo : EIATTR_SPARSE_MMA_MASK
	.align		4
.L_49:
        /*0098*/ 	.byte	0x03, 0x50
        /*009a*/ 	.short	0x0000


	//----- nvinfo : EIATTR_MAXREG_COUNT
	.align		4
        /*009c*/ 	.byte	0x03, 0x1b
        /*009e*/ 	.short	0x00ff


	//----- nvinfo : EIATTR_MERCURY_ISA_VERSION
	.align		4
        /*00a0*/ 	.byte	0x03, 0x5f
        /*00a2*/ 	.short	0x0101


	//----- nvinfo : EIATTR_VRC_CTA_INIT_COUNT
	.align		4
        /*00a4*/ 	.byte	0x02, 0x4a
	.zero		1
	.zero		1


	//----- nvinfo : EIATTR_EXIT_INSTR_OFFSETS
	.align		4
        /*00a8*/ 	.byte	0x04, 0x1c
        /*00aa*/ 	.short	(.L_51 - .L_50)


	//   ....[0]....
.L_50:
        /*00ac*/ 	.word	0x000000c0


	//   ....[1]....
        /*00b0*/ 	.word	0x00000e80


	//----- nvinfo : EIATTR_CBANK_PARAM_SIZE
	.align		4
.L_51:
        /*00b4*/ 	.byte	0x03, 0x19
        /*00b6*/ 	.short	0x0030


	//----- nvinfo : EIATTR_PARAM_CBANK
	.align		4
        /*00b8*/ 	.byte	0x04, 0x0a
        /*00ba*/ 	.short	(.L_53 - .L_52)
	.align		4
.L_52:
        /*00bc*/ 	.word	index@(.nv.constant0._Z11convolutionPfS_S_iiiiii)
        /*00c0*/ 	.short	0x0380
        /*00c2*/ 	.short	0x0030


	//----- nvinfo : EIATTR_SW_WAR
	.align		4
.L_53:
        /*00c4*/ 	.byte	0x04, 0x36
        /*00c6*/ 	.short	(.L_55 - .L_54)
.L_54:
        /*00c8*/ 	.word	0x00000008
.L_55:


//--------------------- .nv.callgraph             --------------------------
	.section	.nv.callgraph,"",@"SHT_CUDA_CALLGRAPH"
	.align	4
	.sectionentsize	8
	.align		4
        /*0000*/ 	.word	0x00000000
	.align		4
        /*0004*/ 	.word	0xffffffff
	.align		4
        /*0008*/ 	.word	0x00000000
	.align		4
        /*000c*/ 	.word	0xfffffffe
	.align		4
        /*0010*/ 	.word	0x00000000
	.align		4
        /*0014*/ 	.word	0xfffffffd
	.align		4
        /*0018*/ 	.word	0x00000000
	.align		4
        /*001c*/ 	.word	0xfffffffc


//--------------------- .text._Z4tanhPfii         --------------------------
	.section	.text._Z4tanhPfii,"ax",@progbits
	.align	128
        .global         _Z4tanhPfii
        .type           _Z4tanhPfii,@function
        .size           _Z4tanhPfii,(.L_x_15 - _Z4tanhPfii)
        .other          _Z4tanhPfii,@"STO_CUDA_ENTRY STV_DEFAULT"
_Z4tanhPfii:
.text._Z4tanhPfii:
[----:B------:R-:W-:Y:S01]  /*0000*/  LDC R1, c[0x0][0x37c] ;  /* 0x0000df00ff017b82 */ /* 0x000fe20000000800 */
[----:B------:R-:W0:Y:S01]  /*0010*/  S2R R5, SR_CTAID.Y ;  /* 0x0000000000057919 */ /* 0x000e220000002600 */
[----:B------:R-:W1:Y:S01]  /*0020*/  LDCU UR4, c[0x0][0x360] ;  /* 0x00006c00ff0477ac */ /* 0x000e620008000800 */
[----:B------:R-:W0:Y:S01]  /*0030*/  S2R R2, SR_TID.Y ;  /* 0x0000000000027919 */ /* 0x000e220000002200 */
[----:B------:R-:W0:Y:S01]  /*0040*/  LDCU UR5, c[0x0][0x364] ;  /* 0x00006c80ff0577ac */ /* 0x000e220008000800 */
[----:B------:R-:W1:Y:S01]  /*0050*/  S2R R0, SR_CTAID.X ;  /* 0x0000000000007919 */ /* 0x000e620000002500 */
[----:B------:R-:W2:Y:S01]  /*0060*/  LDCU.64 UR6, c[0x0][0x388] ;  /* 0x00007100ff0677ac */ /* 0x000ea20008000a00 */
[----:B------:R-:W1:Y:S01]  /*0070*/  S2R R3, SR_TID.X ;  /* 0x0000000000037919 */ /* 0x000e620000002100 */
[----:B0-----:R-:W-:-:S05]  /*0080*/  IMAD R5, R5, UR5, R2 ;  /* 0x0000000505057c24 */ /* 0x001fca000f8e0202 */
[----:B--2---:R-:W-:Y:S01]  /*0090*/  ISETP.GE.AND P0, PT, R5, UR7, PT ;  /* 0x0000000705007c0c */ /* 0x004fe2000bf06270 */
[----:B-1----:R-:W-:-:S05]  /*00a0*/  IMAD R0, R0, UR4, R3 ;  /* 0x0000000400007c24 */ /* 0x002fca000f8e0203 */
[----:B------:R-:W-:-:S13]  /*00b0*/  ISETP.GE.OR P0, PT, R0, UR6, P0 ;  /* 0x0000000600007c0c */ /* 0x000fda0008706670 */
[----:B------:R-:W-:Y:S05]  /*00c0*/  @P0 EXIT ;  /* 0x000000000000094d */ /* 0x000fea0003800000 */
[----:B------:R-:W0:Y:S01]  /*00d0*/  LDC.64 R2, c[0x0][0x380] ;  /* 0x0000e000ff027b82 */ /* 0x000e220000000a00 */
[----:B------:R-:W1:Y:S01]  /*00e0*/  LDCU.64 UR4, c[0x0][0x358] ;  /* 0x00006b00ff0477ac */ /* 0x000e620008000a00 */
[----:B------:R-:W-:-:S04]  /*00f0*/  IMAD R5, R5, UR6, R0 ;  /* 0x0000000605057c24 */ /* 0x000fc8000f8e0200 */
[----:B0-----:R-:W-:-:S05]  /*0100*/  IMAD.WIDE R2, R5, 0x4, R2 ;  /* 0x0000000405027825 */ /* 0x001fca00078e0202 */
[----:B-1----:R-:W2:Y:S01]  /*0110*/  LDG.E R0, desc[UR4][R2.64] ;  /* 0x0000000402007981 */ /* 0x002ea2000c1e1900 */
[----:B------:R-:W-:Y:S01]  /*0120*/  HFMA2 R5, -RZ, RZ, 0.96630859375, -0.0022525787353515625 ;  /* 0x3bbb989dff057431 */ /* 0x000fe200000001ff */
[----:B------:R-:W-:Y:S01]  /*0130*/  MOV R7, 0x437c0000 ;  /* 0x437c000000077802 */ /* 0x000fe20000000f00 */
[----:B------:R-:W-:Y:S03]  /*0140*/  BSSY.RECONVERGENT B0, `(.L_x_0) ;  /* 0x0000018000007945 */ /* 0x000fe60003800200 */
[----:B--2---:R-:W-:-:S04]  /*0150*/  FFMA.SAT R4, R0, R5, 0.5 ;  /* 0x3f00000000047423 */ /* 0x004fc80000002005 */
[----:B------:R-:W-:-:S04]  /*0160*/  FFMA.RM R4, R4, R7, 12582913 ;  /* 0x4b40000104047423 */ /* 0x000fc80000004007 */
[C---:B------:R-:W-:Y:S01]  /*0170*/  FADD R5, R4.reuse, -12583039 ;  /* 0xcb40007f04057421 */ /* 0x040fe20000000000 */
[----:B------:R-:W-:-:S03]  /*0180*/  IMAD.SHL.U32 R4, R4, 0x800000, RZ ;  /* 0x0080000004047824 */ /* 0x000fc600078e00ff */
[----:B------:R-:W-:-:S04]  /*0190*/  FFMA R5, R0, 1.4426950216293334961, -R5 ;  /* 0x3fb8aa3b00057823 */ /* 0x000fc80000000805 */
[----:B------:R-:W-:-:S04]  /*01a0*/  FFMA R0, R0, 1.925963033500011079e-08, R5 ;  /* 0x32a5706000007823 */ /* 0x000fc80000000005 */
[----:B------:R-:W0:Y:S02]  /*01b0*/  MUFU.EX2 R5, R0 ;  /* 0x0000000000057308 */ /* 0x000e240000000800 */
[----:B0-----:R-:W-:-:S06]  /*01c0*/  FMUL R12, R4, R5 ;  /* 0x00000005040c7220 */ /* 0x001fcc0000400000 */
[----:B------:R-:W0:Y:S02]  /*01d0*/  F2F.F64.F32 R4, R12 ;  /* 0x0000000c00047310 */ /* 0x000e240000201800 */
[----:B0-----:R-:W-:-:S06]  /*01e0*/  DADD R4, R4, 1 ;  /* 0x3ff0000004047429 */ /* 0x001fcc0000000000 */
[----:B------:R-:W0:Y:S04]  /*01f0*/  MUFU.RCP64H R7, R5 ;  /* 0x0000000500077308 */ /* 0x000e280000001800 */
[----:B------:R-:W-:-:S04]  /*0200*/  IADD3 R6, PT, PT, R5, 0x300402, RZ ;  /* 0x0030040205067810 */ /* 0x000fc80007ffe0ff */
[----:B------:R-:W-:Y:S02]  /*0210*/  FSETP.GEU.AND P0, PT, |R6|, 5.8789094863358348022e-39, PT ;  /* 0x004004020600780b */ /* 0x000fe40003f0e200 */
[----:B0-----:R-:W-:-:S08]  /*0220*/  DFMA R8, -R4, R6, 1 ;  /* 0x3ff000000408742b */ /* 0x001fd00000000106 */
[----:B------:R-:W-:-:S08]  /*0230*/  DFMA R8, R8, R8, R8 ;  /* 0x000000080808722b */ /* 0x000fd00000000008 */
[----:B------:R-:W-:-:S08]  /*0240*/  DFMA R8, R6, R8, R6 ;  /* 0x000000080608722b */ /* 0x000fd00000000006 */
[----:B------:R-:W-:-:S08]  /*0250*/  DFMA R10, -R4, R8, 1 ;  /* 0x3ff00000040a742b */ /* 0x000fd00000000108 */
[----:B------:R-:W-:Y:S01]  /*0260*/  DFMA R8, R8, R10, R8 ;  /* 0x0000000a0808722b */ /* 0x000fe20000000008 */
[----:B------:R-:W-:Y:S10]  /*0270*/  @P0 BRA `(.L_x_1) ;  /* 0x0000000000100947 */ /* 0x000ff40003800000 */
[----:B------:R-:W-:-:S05]  /*0280*/  LOP3.LUT R0, R5, 0x7fffffff, RZ, 0xc0, !PT ;  /* 0x7fffffff05007812 */ /* 0x000fca00078ec0ff */
[----:B------:R-:W-:Y:S01]  /*0290*/  VIADD R8, R0, 0xfff00000 ;  /* 0xfff0000000087836 */ /* 0x000fe20000000000 */
[----:B------:R-:W-:-:S07]  /*02a0*/  MOV R0, 0x2c0 ;  /* 0x000002c000007802 */ /* 0x000fce0000000f00 */
[----:B------:R-:W-:Y:S05]  /*02b0*/  CALL.REL.NOINC `($__internal_0_$__cuda_sm20_dblrcp_rn_slowpath_v3) ;  /* 0x0000000000107944 */ /* 0x000fea0003c00000 */
.L_x_1:
[----:B------:R-:W-:Y:S05]  /*02c0*/  BSYNC.RECONVERGENT B0 ;  /* 0x0000000000007941 */ /* 0x000fea0003800200 */
.L_x_0:
[----:B------:R-:W0:Y:S02]  /*02d0*/  F2F.F32.F64 R9, R8 ;  /* 0x0000000800097310 */ /* 0x000e240000301000 */
[----:B0-----:R-:W-:Y:S01]  /*02e0*/  STG.E desc[UR4][R2.64], R9 ;  /* 0x0000000902007986 */ /* 0x001fe2000c101904 */
[----:B------:R-:W-:Y:S05]  /*02f0*/  EXIT ;  /* 0x000000000000794d */ /* 0x000fea0003800000 */
        .weak           $__internal_0_$__cuda_sm20_dblrcp_rn_slowpath_v3
        .type           $__internal_0_$__cuda_sm20_dblrcp_rn_slowpath_v3,@function
        .size           $__internal_0_$__cuda_sm20_dblrcp_rn_slowpath_v3,(.L_x_15 - $__internal_0_$__cuda_sm20_dblrcp_rn_slowpath_v3)
$__internal_0_$__cuda_sm20_dblrcp_rn_slowpath_v3:
[----:B------:R-:W-:Y:S01]  /*0300*/  DSETP.GTU.AND P0, PT, |R4|, +INF , PT ;  /* 0x7ff000000400742a */ /* 0x000fe20003f0c200 */
[----:B------:R-:W-:-:S13]  /*0310*/  BSSY.RECONVERGENT B1, `(.L_x_2) ;  /* 0x0000023000017945 */ /* 0x000fda0003800200 */
[----:B------:R-:W-:Y:S05]  /*0320*/  @P0 BRA `(.L_x_3) ;  /* 0x00000000007c0947 */ /* 0x000fea0003800000 */
[----:B------:R-:W-:-:S04]  /*0330*/  LOP3.LUT R9, R5, 0x7fffffff, RZ, 0xc0, !PT ;  /* 0x7fffffff05097812 */ /* 0x000fc800078ec0ff */
[----:B------:R-:W-:-:S04]  /*0340*/  IADD3 R6, PT, PT, R9, -0x1, RZ ;  /* 0xffffffff09067810 */ /* 0x000fc80007ffe0ff */
[----:B------:R-:W-:-:S13]  /*0350*/  ISETP.GE.U32.AND P0, PT, R6, 0x7fefffff, PT ;  /* 0x7fefffff0600780c */ /* 0x000fda0003f06070 */
[----:B------:R-:W-:Y:S01]  /*0360*/  @P0 LOP3.LUT R7, R5, 0x7ff00000, RZ, 0x3c, !PT ;  /* 0x7ff0000005070812 */ /* 0x000fe200078e3cff */
[----:B------:R-:W-:Y:S01]  /*0370*/  @P0 IMAD.MOV.U32 R6, RZ, RZ, RZ ;  /* 0x000000ffff060224 */ /* 0x000fe200078e00ff */
[----:B------:R-:W-:Y:S06]  /*0380*/  @P0 BRA `(.L_x_4) ;  /* 0x00000000006c0947 */ /* 0x000fec0003800000 */
[----:B------:R-:W-:-:S13]  /*0390*/  ISETP.GE.U32.AND P0, PT, R9, 0x1000001, PT ;  /* 0x010000010900780c */ /* 0x000fda0003f06070 */
[----:B------:R-:W-:Y:S05]  /*03a0*/  @!P0 BRA `(.L_x_5) ;  /* 0x0000000000348947 */ /* 0x000fea0003800000 */
[----:B------:R-:W-:Y:S01]  /*03b0*/  IADD3 R7, PT, PT, R5, -0x3fe00000, RZ ;  /* 0xc020000005077810 */ /* 0x000fe20007ffe0ff */
[----:B------:R-:W-:-:S03]  /*03c0*/  IMAD.MOV.U32 R6, RZ, RZ, R4 ;  /* 0x000000ffff067224 */ /* 0x000fc600078e0004 */
[----:B------:R-:W0:Y:S03]  /*03d0*/  MUFU.RCP64H R9, R7 ;  /* 0x0000000700097308 */ /* 0x000e260000001800 */
[----:B0-----:R-:W-:-:S08]  /*03e0*/  DFMA R10, -R6, R8, 1 ;  /* 0x3ff00000060a742b */ /* 0x001fd00000000108 */
[----:B------:R-:W-:-:S08]  /*03f0*/  DFMA R10, R10, R10, R10 ;  /* 0x0000000a0a0a722b */ /* 0x000fd0000000000a */
[----:B------:R-:W-:-:S08]  /*0400*/  DFMA R10, R8, R10, R8 ;  /* 0x0000000a080a722b */ /* 0x000fd00000000008 */
[----:B------:R-:W-:-:S08]  /*0410*/  DFMA R8, -R6, R10, 1 ;  /* 0x3ff000000608742b */ /* 0x000fd0000000010a */
[----:B------:R-:W-:-:S08]  /*0420*/  DFMA R8, R10, R8, R10 ;  /* 0x000000080a08722b */ /* 0x000fd0000000000a */
[----:B------:R-:W-:-:S08]  /*0430*/  DMUL R8, R8, 2.2250738585072013831e-308 ;  /* 0x0010000008087828 */ /* 0x000fd00000000000 */
[----:B------:R-:W-:-:S08]  /*0440*/  DFMA R4, -R4, R8, 1 ;  /* 0x3ff000000404742b */ /* 0x000fd00000000108 */
[----:B------:R-:W-:-:S08]  /*0450*/  DFMA R4, R4, R4, R4 ;  /* 0x000000040404722b */ /* 0x000fd00000000004 */
[----:B------:R-:W-:Y:S01]  /*0460*/  DFMA R6, R8, R4, R8 ;  /* 0x000000040806722b */ /* 0x000fe20000000008 */
[----:B------:R-:W-:Y:S10]  /*0470*/  BRA `(.L_x_4) ;  /* 0x0000000000307947 */ /* 0x000ff40003800000 */
.L_x_5:
[----:B------:R-:W-:Y:S01]  /*0480*/  DMUL R4, R4, 8.11296384146066816958e+31 ;  /* 0x4690000004047828 */ /* 0x000fe20000000000 */
[----:B------:R-:W-:-:S05]  /*0490*/  MOV R6, R8 ;  /* 0x0000000800067202 */ /* 0x000fca0000000f00 */
[----:B------:R-:W0:Y:S02]  /*04a0*/  MUFU.RCP64H R7, R5 ;  /* 0x0000000500077308 */ /* 0x000e240000001800 */
[----:B0-----:R-:W-:-:S08]  /*04b0*/  DFMA R8, -R4, R6, 1 ;  /* 0x3ff000000408742b */ /* 0x001fd00000000106 */
[----:B------:R-:W-:-:S08]  /*04c0*/  DFMA R8, R8, R8, R8 ;  /* 0x000000080808722b */ /* 0x000fd00000000008 */
[----:B------:R-:W-:-:S08]  /*04d0*/  DFMA R8, R6, R8, R6 ;  /* 0x000000080608722b */ /* 0x000fd00000000006 */
[----:B------:R-:W-:-:S08]  /*04e0*/  DFMA R6, -R4, R8, 1 ;  /* 0x3ff000000406742b */ /* 0x000fd00000000108 */
[----:B------:R-:W-:-:S08]  /*04f0*/  DFMA R6, R8, R6, R8 ;  /* 0x000000060806722b */ /* 0x000fd00000000008 */
[----:B------:R-:W-:Y:S01]  /*0500*/  DMUL R6, R6, 8.11296384146066816958e+31 ;  /* 0x4690000006067828 */ /* 0x000fe20000000000 */
[----:B------:R-:W-:Y:S10]  /*0510*/  BRA `(.L_x_4) ;  /* 0x0000000000087947 */ /* 0x000ff40003800000 */
.L_x_3:
[----:B------:R-:W-:Y:S01]  /*0520*/  LOP3.LUT R7, R5, 0x80000, RZ, 0xfc, !PT ;  /* 0x0008000005077812 */ /* 0x000fe200078efcff */
[----:B------:R-:W-:-:S07]  /*0530*/  IMAD.MOV.U32 R6, RZ, RZ, R4 ;  /* 0x000000ffff067224 */ /* 0x000fce00078e0004 */
.L_x_4:
[----:B------:R-:W-:Y:S05]  /*0540*/  BSYNC.RECONVERGENT B1 ;  /* 0x0000000000017941 */ /* 0x000fea0003800200 */
.L_x_2:
[----:B------:R-:W-:Y:S01]  /*0550*/  MOV R4, R0 ;  /* 0x0000000000047202 */ /* 0x000fe20000000f00 */
[----:B------:R-:W-:Y:S01]  /*0560*/  IMAD.MOV.U32 R5, RZ, RZ, 0x0 ;  /* 0x00000000ff057424 */ /* 0x000fe200078e00ff */
[----:B------:R-:W-:Y:S01]  /*0570*/  MOV R8, R6 ;  /* 0x0000000600087202 */ /* 0x000fe20000000f00 */
[----:B------:R-:W-:Y:S02]  /*0580*/  IMAD.MOV.U32 R9, RZ, RZ, R7 ;  /* 0x000000ffff097224 */ /* 0x000fe400078e0007 */
[----:B------:R-:W-:Y:S05]  /*0590*/  RET.REL.NODEC R4 `(_Z4tanhPfii) ;  /* 0xfffffff804987950 */ /* 0x000fea0003c3ffff */
.L_x_6:
[----:B------:R-:W-:-:S00]  /*05a0*/  BRA `(.L_x_6) ;  /* 0xfffffffc00fc7947 */ /* 0x000fc0000383ffff */
[----:B------:R-:W-:-:S00]  /*05b0*/  NOP ;  /* 0x0000000000007918 */ /* 0x000fc00000000000 */
        /* <DEDUP_REMOVED lines=12> */
.L_x_15:


//--------------------- .text._Z11convolutionPfS_S_iiiiii --------------------------
	.section	.text._Z11convolutionPfS_S_iiiiii,"ax",@progbits
	.align	128
        .global         _Z11convolutionPfS_S_iiiiii
        .type           _Z11convolutionPfS_S_iiiiii,@function
        .size           _Z11convolutionPfS_S_iiiiii,(.L_x_17 - _Z11convolutionPfS_S_iiiiii)
        .other          _Z11convolutionPfS_S_iiiiii,@"STO_CUDA_ENTRY STV_DEFAULT"
_Z11convolutionPfS_S_iiiiii:
.text._Z11convolutionPfS_S_iiiiii:
        /* <DEDUP_REMOVED lines=15> */
[----:B------:R-:W-:-:S06]  /*00f0*/  IMAD.MOV.U32 R22, RZ, RZ, RZ ;  /* 0x000000ffff167224 */ /* 0x000fcc00078e00ff */
[----:B------:R-:W2:Y:S01]  /*0100*/  LDC.64 R6, c[0x0][0x3a0] ;  /* 0x0000e800ff067b82 */ /* 0x000ea20000000a00 */
[----:B0-----:R-:W-:-:S13]  /*0110*/  ISETP.GE.AND P0, PT, R8, -0x1, PT ;  /* 0xffffffff0800780c */ /* 0x001fda0003f06270 */
[----:B-12---:R-:W-:Y:S05]  /*0120*/  @!P0 BRA `(.L_x_7) ;  /* 0x0000000c00408947 */ /* 0x006fea0003800000 */
[----:B------:R-:W-:Y:S01]  /*0130*/  ISETP.GE.AND P0, PT, R9, -0x1, PT ;  /* 0xffffffff0900780c */ /* 0x000fe20003f06270 */
[--C-:B------:R-:W-:Y:S01]  /*0140*/  IMAD R4, R3, R7, -R6.reuse ;  /* 0x0000000703047224 */ /* 0x100fe200078e0a06 */
[----:B------:R-:W-:Y:S01]  /*0150*/  LEA.HI R5, R9, R9, RZ, 0x1 ;  /* 0x0000000909057211 */ /* 0x000fe200078f08ff */
[----:B------:R-:W-:Y:S01]  /*0160*/  IMAD R2, R0, R7, -R6 ;  /* 0x0000000700027224 */ /* 0x000fe200078e0a06 */
[----:B------:R-:W-:-:S09]  /*0170*/  LEA.HI R7, R8, R8, RZ, 0x1 ;  /* 0x0000000808077211 */ /* 0x000fd200078f08ff */
[----:B------:R-:W-:Y:S05]  /*0180*/  @!P0 BRA `(.L_x_7) ;  /* 0x0000000c00288947 */ /* 0x000fea0003800000 */
[----:B------:R-:W-:Y:S01]  /*0190*/  SHF.R.S32.HI R5, RZ, 0x1, R5 ;  /* 0x00000001ff057819 */ /* 0x000fe20000011405 */
[----:B------:R-:W-:Y:S01]  /*01a0*/  HFMA2 R22, -RZ, RZ, 0, 0 ;  /* 0x00000000ff167431 */ /* 0x000fe200000001ff */
[----:B------:R-:W-:Y:S01]  /*01b0*/  SHF.R.S32.HI R7, RZ, 0x1, R7 ;  /* 0x00000001ff077819 */ /* 0x000fe20000011407 */
[----:B------:R-:W-:Y:S01]  /*01c0*/  VIADD R8, R4, 0x3 ;  /* 0x0000000304087836 */ /* 0x000fe20000000000 */
[----:B------:R-:W-:Y:S01]  /*01d0*/  IABS R6, R5 ;  /* 0x0000000500067213 */ /* 0x000fe20000000000 */
[----:B------:R-:W-:Y:S02]  /*01e0*/  IMAD.MOV R11, RZ, RZ, -R5 ;  /* 0x000000ffff0b7224 */ /* 0x000fe400078e0a05 */
[--C-:B------:R-:W-:Y:S02]  /*01f0*/  IMAD.IADD R9, R2, 0x1, R7.reuse ;  /* 0x0000000102097824 */ /* 0x100fe400078e0207 */
[----:B------:R-:W-:Y:S02]  /*0200*/  IMAD.IADD R6, R5, 0x1, R6 ;  /* 0x0000000105067824 */ /* 0x000fe400078e0206 */
[----:B------:R-:W-:-:S02]  /*0210*/  IMAD.MOV R10, RZ, RZ, -R7 ;  /* 0x000000ffff0a7224 */ /* 0x000fc400078e0a07 */
[----:B------:R-:W-:-:S05]  /*0220*/  VIADD R13, R6, 0x1 ;  /* 0x00000001060d7836 */ /* 0x000fca0000000000 */
[C---:B------:R-:W-:Y:S02]  /*0230*/  LOP3.LUT R18, R13.reuse, 0xfffffff8, RZ, 0xc0, !PT ;  /* 0xfffffff80d127812 */ /* 0x040fe400078ec0ff */
[C---:B------:R-:W-:Y:S02]  /*0240*/  LOP3.LUT R12, R13.reuse, 0x7, RZ, 0xc0, !PT ;  /* 0x000000070d0c7812 */ /* 0x040fe400078ec0ff */
[----:B------:R-:W-:Y:S01]  /*0250*/  LOP3.LUT R13, R13, 0x3, RZ, 0xc0, !PT ;  /* 0x000000030d0d7812 */ /* 0x000fe200078ec0ff */
[----:B------:R-:W-:-:S07]  /*0260*/  IMAD.MOV R18, RZ, RZ, -R18 ;  /* 0x000000ffff127224 */ /* 0x000fce00078e0a12 */
.L_x_13:
[----:B------:R-:W0:Y:S01]  /*0270*/  LDC R17, c[0x0][0x3ac] ;  /* 0x0000eb00ff117b82 */ /* 0x000e220000000800 */
[----:B------:R-:W1:Y:S01]  /*0280*/  LDCU UR6, c[0x0][0x398] ;  /* 0x00007300ff0677ac */ /* 0x000e620008000800 */
[----:B------:R-:W-:Y:S01]  /*0290*/  ISETP.GE.U32.AND P1, PT, R6, 0x7, PT ;  /* 0x000000070600780c */ /* 0x000fe20003f26070 */
[----:B------:R-:W-:Y:S01]  /*02a0*/  IMAD.IADD R20, R7, 0x1, -R10 ;  /* 0x0000000107147824 */ /* 0x000fe200078e0a0a */
[----:B------:R-:W-:Y:S01]  /*02b0*/  IADD3 R19, PT, PT, R9, R10, RZ ;  /* 0x0000000a09137210 */ /* 0x000fe20007ffe0ff */
[----:B------:R-:W-:Y:S01]  /*02c0*/  IMAD.MOV.U32 R21, RZ, RZ, R11 ;  /* 0x000000ffff157224 */ /* 0x000fe200078e000b */
[----:B------:R-:W-:Y:S02]  /*02d0*/  IABS R15, R7 ;  /* 0x00000007000f7213 */ /* 0x000fe40000000000 */
[----:B------:R-:W-:Y:S02]  /*02e0*/  ISETP.NE.AND P2, PT, R12, RZ, PT ;  /* 0x000000ff0c00720c */ /* 0x000fe40003f45270 */
[----:B------:R-:W-:-:S02]  /*02f0*/  ISETP.NE.AND P3, PT, R10, R15, PT ;  /* 0x0000000f0a00720c */ /* 0x000fc40003f65270 */
[----:B-1----:R-:W-:-:S04]  /*0300*/  ISETP.GE.AND P0, PT, R19, UR6, PT ;  /* 0x0000000613007c0c */ /* 0x002fc8000bf06270 */
[----:B------:R-:W-:Y:S01]  /*0310*/  ISETP.LT.OR P0, PT, R19, RZ, P0 ;  /* 0x000000ff1300720c */ /* 0x000fe20000701670 */
[----:B0-----:R-:W-:Y:S01]  /*0320*/  IMAD R20, R20, R17, RZ ;  /* 0x0000001114147224 */ /* 0x001fe200078e02ff */
[----:B------:R-:W-:Y:S11]  /*0330*/  @!P1 BRA `(.L_x_8) ;  /* 0x0000000400449947 */ /* 0x000ff60003800000 */
[----:B------:R-:W0:Y:S01]  /*0340*/  LDCU UR6, c[0x0][0x39c] ;  /* 0x00007380ff0677ac */ /* 0x000e220008000800 */
[----:B------:R-:W-:Y:S01]  /*0350*/  IMAD R23, R5, 0x2, R20 ;  /* 0x0000000205177824 */ /* 0x000fe200078e0214 */
[----:B------:R-:W-:Y:S01]  /*0360*/  MOV R24, R18 ;  /* 0x0000001200187202 */ /* 0x000fe20000000f00 */
[----:B------:R-:W-:Y:S01]  /*0370*/  IMAD.MOV.U32 R2, RZ, RZ, R8 ;  /* 0x000000ffff027224 */ /* 0x000fe200078e0008 */
[----:B------:R-:W1:Y:S01]  /*0380*/  LDCU UR7, c[0x0][0x39c] ;  /* 0x00007380ff0777ac */ /* 0x000e620008000800 */
[----:B------:R-:W-:Y:S02]  /*0390*/  IMAD.MOV.U32 R21, RZ, RZ, R11 ;  /* 0x000000ffff157224 */ /* 0x000fe400078e000b */
[----:B0-----:R-:W-:-:S07]  /*03a0*/  IMAD R25, R19, UR6, R4 ;  /* 0x0000000613197c24 */ /* 0x001fce000f8e0204 */
.L_x_9:
[----:B------:R-:W0:Y:S01]  /*03b0*/  LDC.64 R16, c[0x0][0x380] ;  /* 0x0000e000ff107b82 */ /* 0x000e220000000a00 */
[----:B------:R-:W-:Y:S02]  /*03c0*/  VIADD R26, R2, 0xfffffffd ;  /* 0xfffffffd021a7836 */ /* 0x000fe40000000000 */
[----:B------:R-:W-:-:S03]  /*03d0*/  IMAD.MOV.U32 R27, RZ, RZ, RZ ;  /* 0x000000ffff1b7224 */ /* 0x000fc600078e00ff */
[C---:B-1----:R-:W-:Y:S02]  /*03e0*/  ISETP.GE.AND P1, PT, R26.reuse, UR7, PT ;  /* 0x000000071a007c0c */ /* 0x042fe4000bf26270 */
[----:B------:R-:W1:Y:S02]  /*03f0*/  LDC.64 R14, c[0x0][0x390] ;  /* 0x0000e400ff0e7b82 */ /* 0x000e640000000a00 */
[----:B------:R-:W-:-:S04]  /*0400*/  ISETP.LT.OR P1, PT, R26, RZ, P1 ;  /* 0x000000ff1a00720c */ /* 0x000fc80000f21670 */
[----:B------:R-:W-:Y:S01]  /*0410*/  PLOP3.LUT P1, PT, P0, P1, PT, 0xf8, 0x8f ;  /* 0x00000000008f781c */ /* 0x000fe20000723f70 */
[----:B0-----:R-:W-:-:S12]  /*0420*/  IMAD.WIDE R16, R25, 0x4, R16 ;  /* 0x0000000419107825 */ /* 0x001fd800078e0210 */
[----:B------:R-:W2:Y:S01]  /*0430*/  @!P1 LDG.E R27, desc[UR4][R16.64] ;  /* 0x00000004101b9981 */ /* 0x000ea2000c1e1900 */
[----:B-1----:R-:W-:-:S05]  /*0440*/  IMAD.WIDE R14, R23, 0x4, R14 ;  /* 0x00000004170e7825 */ /* 0x002fca00078e020e */
[----:B------:R-:W2:Y:S02]  /*0450*/  LDG.E R29, desc[UR4][R14.64] ;  /* 0x000000040e1d7981 */ /* 0x000ea4000c1e1900 */
[----:B--2---:R-:W-:Y:S01]  /*0460*/  FFMA R26, R29, R27, R22 ;  /* 0x0000001b1d1a7223 */ /* 0x004fe20000000016 */
[----:B------:R-:W-:Y:S01]  /*0470*/  VIADD R22, R2, 0xfffffffe ;  /* 0xfffffffe02167836 */ /* 0x000fe20000000000 */
[----:B------:R-:W2:Y:S04]  /*0480*/  LDG.E R27, desc[UR4][R14.64+-0x4] ;  /* 0xfffffc040e1b7981 */ /* 0x000ea8000c1e1900 */
[----:B------:R-:W-:-:S04]  /*0490*/  ISETP.GE.AND P1, PT, R22, UR7, PT ;  /* 0x0000000716007c0c */ /* 0x000fc8000bf26270 */
[----:B------:R-:W-:Y:S01]  /*04a0*/  ISETP.LT.OR P1, PT, R22, RZ, P1 ;  /* 0x000000ff1600720c */ /* 0x000fe20000f21670 */
[----:B------:R-:W-:-:S03]  /*04b0*/  HFMA2 R22, -RZ, RZ, 0, 0 ;  /* 0x00000000ff167431 */ /* 0x000fc600000001ff */
[----:B------:R-:W-:-:S13]  /*04c0*/  PLOP3.LUT P1, PT, P0, P1, PT, 0xf8, 0x8f ;  /* 0x00000000008f781c */ /* 0x000fda0000723f70 */
[----:B------:R-:W2:Y:S02]  /*04d0*/  @!P1 LDG.E R22, desc[UR4][R16.64+0x4] ;  /* 0x0000040410169981 */ /* 0x000ea4000c1e1900 */
[----:B--2---:R-:W-:Y:S01]  /*04e0*/  FFMA R26, R27, R22, R26 ;  /* 0x000000161b1a7223 */ /* 0x004fe2000000001a */
[----:B------:R-:W-:Y:S01]  /*04f0*/  VIADD R22, R2, 0xffffffff ;  /* 0xffffffff02167836 */ /* 0x000fe20000000000 */
[----:B------:R-:W2:Y:S04]  /*0500*/  LDG.E R27, desc[UR4][R14.64+-0x8] ;  /* 0xfffff8040e1b7981 */ /* 0x000ea8000c1e1900 */
[----:B------:R-:W-:-:S04]  /*0510*/  ISETP.GE.AND P1, PT, R22, UR7, PT ;  /* 0x0000000716007c0c */ /* 0x000fc8000bf26270 */
[----:B------:R-:W-:-:S04]  /*0520*/  ISETP.LT.OR P1, PT, R22, RZ, P1 ;  /* 0x000000ff1600720c */ /* 0x000fc80000f21670 */
[----:B------:R-:W-:Y:S01]  /*0530*/  PLOP3.LUT P1, PT, P0, P1, PT, 0xf8, 0x8f ;  /* 0x00000000008f781c */ /* 0x000fe20000723f70 */
[----:B------:R-:W-:-:S12]  /*0540*/  IMAD.MOV.U32 R22, RZ, RZ, RZ ;  /* 0x000000ffff167224 */ /* 0x000fd800078e00ff */
[----:B------:R-:W2:Y:S01]  /*0550*/  @!P1 LDG.E R22, desc[UR4][R16.64+0x8] ;  /* 0x0000080410169981 */ /* 0x000ea2000c1e1900 */
[----:B------:R-:W-:-:S04]  /*0560*/  ISETP.GE.AND P1, PT, R2, UR7, PT ;  /* 0x0000000702007c0c */ /* 0x000fc8000bf26270 */
[----:B------:R-:W-:-:S04]  /*0570*/  ISETP.LT.OR P1, PT, R2, RZ, P1 ;  /* 0x000000ff0200720c */ /* 0x000fc80000f21670 */
[----:B------:R-:W-:Y:S01]  /*0580*/  PLOP3.LUT P1, PT, P0, P1, PT, 0xf8, 0x8f ;  /* 0x00000000008f781c */ /* 0x000fe20000723f70 */
[----:B--2---:R-:W-:Y:S01]  /*0590*/  FFMA R26, R27, R22, R26 ;  /* 0x000000161b1a7223 */ /* 0x004fe2000000001a */
[----:B------:R-:W-:Y:S01]  /*05a0*/  IMAD.MOV.U32 R22, RZ, RZ, RZ ;  /* 0x000000ffff167224 */ /* 0x000fe200078e00ff */
[----:B------:R-:W2:Y:S10]  /*05b0*/  LDG.E R27, desc[UR4][R14.64+-0xc] ;  /* 0xfffff4040e1b7981 */ /* 0x000eb4000c1e1900 */
[----:B------:R-:W2:Y:S02]  /*05c0*/  @!P1 LDG.E R22, desc[UR4][R16.64+0xc] ;  /* 0x00000c0410169981 */ /* 0x000ea4000c1e1900 */
[----:B--2---:R-:W-:Y:S01]  /*05d0*/  FFMA R26, R27, R22, R26 ;  /* 0x000000161b1a7223 */ /* 0x004fe2000000001a */
[----:B------:R-:W-:Y:S01]  /*05e0*/  VIADD R22, R2, 0x1 ;  /* 0x0000000102167836 */ /* 0x000fe20000000000 */
[----:B------:R-:W2:Y:S04]  /*05f0*/  LDG.E R27, desc[UR4][R14.64+-0x10] ;  /* 0xfffff0040e1b7981 */ /* 0x000ea8000c1e1900 */
[----:B------:R-:W-:-:S04]  /*0600*/  ISETP.GE.AND P1, PT, R22, UR7, PT ;  /* 0x0000000716007c0c */ /* 0x000fc8000bf26270 */
[----:B------:R-:W-:-:S04]  /*0610*/  ISETP.LT.OR P1, PT, R22, RZ, P1 ;  /* 0x000000ff1600720c */ /* 0x000fc80000f21670 */
[----:B------:R-:W-:Y:S02]  /*0620*/  PLOP3.LUT P1, PT, P0, P1, PT, 0xf8, 0x8f ;  /* 0x00000000008f781c */ /* 0x000fe40000723f70 */
[----:B------:R-:W-:-:S11]  /*0630*/  MOV R22, RZ ;  /* 0x000000ff00167202 */ /* 0x000fd60000000f00 */
        /* <DEDUP_REMOVED lines=8> */
[----:B------:R-:W2:Y:S02]  /*06c0*/  @!P1 LDG.E R22, desc[UR4][R16.64+0x14] ;  /* 0x0000140410169981 */ /* 0x000ea4000c1e1900 */
        /* <DEDUP_REMOVED lines=16> */
[----:B------:R-:W-:-:S05]  /*07d0*/  VIADD R24, R24, 0x8 ;  /* 0x0000000818187836 */ /* 0x000fca0000000000 */
[----:B------:R-:W-:Y:S01]  /*07e0*/  ISETP.NE.AND P1, PT, R24, RZ, PT ;  /* 0x000000ff1800720c */ /* 0x000fe20003f25270 */
[----:B------:R-:W-:Y:S01]  /*07f0*/  VIADD R2, R2, 0x8 ;  /* 0x0000000802027836 */ /* 0x000fe20000000000 */
[----:B------:R-:W-:Y:S01]  /*0800*/  IADD3 R21, PT, PT, R21, 0x8, RZ ;  /* 0x0000000815157810 */ /* 0x000fe20007ffe0ff */
[----:B------:R-:W-:Y:S02]  /*0810*/  VIADD R25, R25, 0x8 ;  /* 0x0000000819197836 */ /* 0x000fe40000000000 */
[----:B------:R-:W-:Y:S02]  /*0820*/  VIADD R23, R23, 0xfffffff8 ;  /* 0xfffffff817177836 */ /* 0x000fe40000000000 */
[----:B--2---:R-:W-:-:S06]  /*0830*/  FFMA R22, R27, R22, R26 ;  /* 0x000000161b167223 */ /* 0x004fcc000000001a */
[----:B------:R-:W-:Y:S05]  /*0840*/  @P1 BRA `(.L_x_9) ;  /* 0xfffffff800d81947 */ /* 0x000fea000383ffff */
.L_x_8:
[----:B------:R-:W-:Y:S01]  /*0850*/  IADD3 R10, PT, PT, R10, 0x1, RZ ;  /* 0x000000010a0a7810 */ /* 0x000fe20007ffe0ff */
[----:B------:R-:W-:Y:S01]  /*0860*/  IMAD.IADD R20, R5, 0x1, R20 ;  /* 0x0000000105147824 */ /* 0x000fe200078e0214 */
[----:B------:R-:W-:Y:S06]  /*0870*/  @!P2 BRA `(.L_x_10) ;  /* 0x000000040068a947 */ /* 0x000fec0003800000 */
[----:B------:R-:W-:Y:S01]  /*0880*/  VIADD R2, R12, 0xffffffff ;  /* 0xffffffff0c027836 */ /* 0x000fe20000000000 */
[----:B------:R-:W-:-:S04]  /*0890*/  ISETP.NE.AND P4, PT, R13, RZ, PT ;  /* 0x000000ff0d00720c */ /* 0x000fc80003f85270 */
[----:B------:R-:W-:Y:S01]  /*08a0*/  ISETP.GE.U32.AND P1, PT, R2, 0x3, PT ;  /* 0x000000030200780c */ /* 0x000fe20003f26070 */
[----:B------:R-:W-:-:S12]  /*08b0*/  IMAD.IADD R2, R5, 0x1, R4 ;  /* 0x0000000105027824 */ /* 0x000fd800078e0204 */
[----:B------:R-:W-:Y:S05]  /*08c0*/  @!P1 BRA `(.L_x_11) ;  /* 0x0000000000a09947 */ /* 0x000fea0003800000 */
[----:B------:R-:W0:Y:S01]  /*08d0*/  LDCU UR6, c[0x0][0x39c] ;  /* 0x00007380ff0677ac */ /* 0x000e220008000800 */
[----:B------:R-:W1:Y:S01]  /*08e0*/  LDC.64 R16, c[0x0][0x380] ;  /* 0x0000e000ff107b82 */ /* 0x000e620000000a00 */
[----:B------:R-:W-:Y:S01]  /*08f0*/  IADD3 R24, PT, PT, R2, R21, RZ ;  /* 0x0000001502187210 */ /* 0x000fe20007ffe0ff */
[----:B------:R-:W-:-:S06]  /*0900*/  IMAD.IADD R25, R20, 0x1, -R21 ;  /* 0x0000000114197824 */ /* 0x000fcc00078e0a15 */
[----:B------:R-:W2:Y:S01]  /*0910*/  LDC.64 R14, c[0x0][0x390] ;  /* 0x0000e400ff0e7b82 */ /* 0x000ea20000000a00 */
[----:B0-----:R-:W-:Y:S01]  /*0920*/  ISETP.GE.AND P1, PT, R24, UR6, PT ;  /* 0x0000000618007c0c */ /* 0x001fe2000bf26270 */
[----:B------:R-:W-:-:S03]  /*0930*/  IMAD R23, R19, UR6, R24 ;  /* 0x0000000613177c24 */ /* 0x000fc6000f8e0218 */
[----:B------:R-:W-:Y:S01]  /*0940*/  ISETP.LT.OR P1, PT, R24, RZ, P1 ;  /* 0x000000ff1800720c */ /* 0x000fe20000f21670 */
[----:B-1----:R-:W-:-:S03]  /*0950*/  IMAD.WIDE R16, R23, 0x4, R16 ;  /* 0x0000000417107825 */ /* 0x002fc600078e0210 */
[----:B------:R-:W-:Y:S01]  /*0960*/  PLOP3.LUT P1, PT, P0, P1, PT, 0xf8, 0x8f ;  /* 0x00000000008f781c */ /* 0x000fe20000723f70 */
[----:B------:R-:W-:Y:S02]  /*0970*/  IMAD.MOV.U32 R23, RZ, RZ, RZ ;  /* 0x000000ffff177224 */ /* 0x000fe400078e00ff */
[----:B--2---:R-:W-:-:S05]  /*0980*/  IMAD.WIDE R14, R25, 0x4, R14 ;  /* 0x00000004190e7825 */ /* 0x004fca00078e020e */
[----:B------:R-:W2:Y:S05]  /*0990*/  LDG.E R27, desc[UR4][R14.64] ;  /* 0x000000040e1b7981 */ /* 0x000eaa000c1e1900 */
[----:B------:R-:W2:Y:S01]  /*09a0*/  @!P1 LDG.E R23, desc[UR4][R16.64] ;  /* 0x0000000410179981 */ /* 0x000ea2000c1e1900 */
[----:B------:R-:W-:-:S05]  /*09b0*/  VIADD R25, R24, 0x1 ;  /* 0x0000000118197836 */ /* 0x000fca0000000000 */
[----:B------:R-:W-:-:S04]  /*09c0*/  ISETP.GE.AND P1, PT, R25, UR6, PT ;  /* 0x0000000619007c0c */ /* 0x000fc8000bf26270 */
[----:B------:R-:W-:Y:S02]  /*09d0*/  ISETP.LT.OR P1, PT, R25, RZ, P1 ;  /* 0x000000ff1900720c */ /* 0x000fe40000f21670 */
[----:B------:R-:W-:Y:S01]  /*09e0*/  MOV R26, RZ ;  /* 0x000000ff001a7202 */ /* 0x000fe20000000f00 */
[----:B------:R-:W3:Y:S01]  /*09f0*/  LDG.E R25, desc[UR4][R14.64+-0x4] ;  /* 0xfffffc040e197981 */ /* 0x000ee2000c1e1900 */
[----:B------:R-:W-:-:S13]  /*0a00*/  PLOP3.LUT P1, PT, P0, P1, PT, 0xf8, 0x8f ;  /* 0x00000000008f781c */ /* 0x000fda0000723f70 */
[----:B------:R-:W3:Y:S01]  /*0a10*/  @!P1 LDG.E R26, desc[UR4][R16.64+0x4] ;  /* 0x00000404101a9981 */ /* 0x000ee2000c1e1900 */
[----:B--2---:R-:W-:Y:S01]  /*0a20*/  FFMA R28, R27, R23, R22 ;  /* 0x000000171b1c7223 */ /* 0x004fe20000000016 */
[C---:B------:R-:W-:Y:S02]  /*0a30*/  VIADD R22, R24.reuse, 0x2 ;  /* 0x0000000218167836 */ /* 0x040fe40000000000 */
[----:B------:R-:W2:Y:S01]  /*0a40*/  LDG.E R23, desc[UR4][R14.64+-0x8] ;  /* 0xfffff8040e177981 */ /* 0x000ea2000c1e1900 */
[----:B------:R-:W-:Y:S02]  /*0a50*/  VIADD R24, R24, 0x3 ;  /* 0x0000000318187836 */ /* 0x000fe40000000000 */
[----:B------:R-:W-:-:S03]  /*0a60*/  ISETP.GE.AND P2, PT, R22, UR6, PT ;  /* 0x0000000616007c0c */ /* 0x000fc6000bf46270 */
[----:B------:R-:W-:Y:S02]  /*0a70*/  ISETP.GE.AND P1, PT, R24, UR6, PT ;  /* 0x0000000618007c0c */ /* 0x000fe4000bf26270 */
[----:B------:R-:W-:Y:S02]  /*0a80*/  ISETP.LT.OR P2, PT, R22, RZ, P2 ;  /* 0x000000ff1600720c */ /* 0x000fe40001741670 */
[----:B------:R-:W-:Y:S02]  /*0a90*/  ISETP.LT.OR P1, PT, R24, RZ, P1 ;  /* 0x000000ff1800720c */ /* 0x000fe40000f21670 */
[----:B------:R-:W-:Y:S02]  /*0aa0*/  PLOP3.LUT P2, PT, P0, P2, PT, 0xf8, 0x8f ;  /* 0x00000000008f781c */ /* 0x000fe40000745f70 */
[----:B------:R-:W-:Y:S01]  /*0ab0*/  PLOP3.LUT P1, PT, P0, P1, PT, 0xf8, 0x8f ;  /* 0x00000000008f781c */ /* 0x000fe20000723f70 */
[----:B------:R-:W-:Y:S02]  /*0ac0*/  IMAD.MOV.U32 R22, RZ, RZ, RZ ;  /* 0x000000ffff167224 */ /* 0x000fe400078e00ff */
[----:B------:R-:W-:-:S08]  /*0ad0*/  HFMA2 R24, -RZ, RZ, 0, 0 ;  /* 0x00000000ff187431 */ /* 0x000fd000000001ff */
[----:B------:R-:W2:Y:S01]  /*0ae0*/  @!P2 LDG.E R22, desc[UR4][R16.64+0x8] ;  /* 0x000008041016a981 */ /* 0x000ea2000c1e1900 */
[----:B---3--:R-:W-:-:S03]  /*0af0*/  FFMA R26, R25, R26, R28 ;  /* 0x0000001a191a7223 */ /* 0x008fc6000000001c */
[----:B------:R-:W3:Y:S04]  /*0b00*/  @!P1 LDG.E R24, desc[UR4][R16.64+0xc] ;  /* 0x00000c0410189981 */ /* 0x000ee8000c1e1900 */
[----:B------:R-:W3:Y:S01]  /*0b10*/  LDG.E R25, desc[UR4][R14.64+-0xc] ;  /* 0xfffff4040e197981 */ /* 0x000ee2000c1e1900 */
[----:B------:R-:W-:Y:S02]  /*0b20*/  VIADD R21, R21, 0x4 ;  /* 0x0000000415157836 */ /* 0x000fe40000000000 */
[----:B--2---:R-:W-:-:S04]  /*0b30*/  FFMA R22, R23, R22, R26 ;  /* 0x0000001617167223 */ /* 0x004fc8000000001a */
[----:B---3--:R-:W-:-:S07]  /*0b40*/  FFMA R22, R25, R24, R22 ;  /* 0x0000001819167223 */ /* 0x008fce0000000016 */
.L_x_11:
[----:B------:R-:W-:Y:S05]  /*0b50*/  @!P4 BRA `(.L_x_10) ;  /* 0x0000000000b0c947 */ /* 0x000fea0003800000 */
[----:B------:R-:W-:Y:S02]  /*0b60*/  ISETP.NE.AND P1, PT, R13, 0x1, PT ;  /* 0x000000010d00780c */ /* 0x000fe40003f25270 */
[----:B------:R-:W-:-:S04]  /*0b70*/  LOP3.LUT R14, R6, 0x1, RZ, 0xc0, !PT ;  /* 0x00000001060e7812 */ /* 0x000fc800078ec0ff */
[----:B------:R-:W-:-:S07]  /*0b80*/  ISETP.NE.U32.AND P4, PT, R14, 0x1, PT ;  /* 0x000000010e00780c */ /* 0x000fce0003f85070 */
[----:B------:R-:W-:Y:S06]  /*0b90*/  @!P1 BRA `(.L_x_12) ;  /* 0x0000000000609947 */ /* 0x000fec0003800000 */
[----:B------:R-:W0:Y:S01]  /*0ba0*/  LDCU UR6, c[0x0][0x39c] ;  /* 0x00007380ff0677ac */ /* 0x000e220008000800 */
[----:B------:R-:W1:Y:S01]  /*0bb0*/  LDC.64 R16, c[0x0][0x380] ;  /* 0x0000e000ff107b82 */ /* 0x000e620000000a00 */
[----:B------:R-:W-:Y:S01]  /*0bc0*/  IMAD.IADD R24, R2, 0x1, R21 ;  /* 0x0000000102187824 */ /* 0x000fe200078e0215 */
[----:B------:R-:W-:-:S03]  /*0bd0*/  IADD3 R25, PT, PT, R20, -R21, RZ ;  /* 0x8000001514197210 */ /* 0x000fc60007ffe0ff */
[----:B------:R-:W-:-:S03]  /*0be0*/  VIADD R23, R24, 0x1 ;  /* 0x0000000118177836 */ /* 0x000fc60000000000 */
[----:B------:R-:W2:Y:S01]  /*0bf0*/  LDC.64 R14, c[0x0][0x390] ;  /* 0x0000e400ff0e7b82 */ /* 0x000ea20000000a00 */
[----:B0-----:R-:W-:-:S04]  /*0c00*/  ISETP.GE.AND P1, PT, R24, UR6, PT ;  /* 0x0000000618007c0c */ /* 0x001fc8000bf26270 */
[----:B------:R-:W-:Y:S02]  /*0c10*/  ISETP.LT.OR P2, PT, R24, RZ, P1 ;  /* 0x000000ff1800720c */ /* 0x000fe40000f41670 */
[C---:B------:R-:W-:Y:S02]  /*0c20*/  ISETP.GE.AND P1, PT, R23.reuse, UR6, PT ;  /* 0x0000000617007c0c */ /* 0x040fe4000bf26270 */
[----:B------:R-:W-:Y:S02]  /*0c30*/  PLOP3.LUT P2, PT, P0, P2, PT, 0xf8, 0x8f ;  /* 0x00000000008f781c */ /* 0x000fe40000745f70 */
[----:B------:R-:W-:Y:S01]  /*0c40*/  ISETP.LT.OR P1, PT, R23, RZ, P1 ;  /* 0x000000ff1700720c */ /* 0x000fe20000f21670 */
[----:B------:R-:W-:Y:S02]  /*0c50*/  IMAD R23, R19, UR6, R24 ;  /* 0x0000000613177c24 */ /* 0x000fe4000f8e0218 */
[----:B------:R-:W-:Y:S01]  /*0c60*/  IMAD.MOV.U32 R24, RZ, RZ, RZ ;  /* 0x000000ffff187224 */ /* 0x000fe200078e00ff */
[----:B------:R-:W-:Y:S01]  /*0c70*/  PLOP3.LUT P1, PT, P0, P1, PT, 0xf8, 0x8f ;  /* 0x00000000008f781c */ /* 0x000fe20000723f70 */
[----:B-1----:R-:W-:-:S04]  /*0c80*/  IMAD.WIDE R16, R23, 0x4, R16 ;  /* 0x0000000417107825 */ /* 0x002fc800078e0210 */
[----:B------:R-:W-:Y:S02]  /*0c90*/  IMAD.MOV.U32 R23, RZ, RZ, RZ ;  /* 0x000000ffff177224 */ /* 0x000fe400078e00ff */
[----:B--2---:R-:W-:-:S04]  /*0ca0*/  IMAD.WIDE R14, R25, 0x4, R14 ;  /* 0x00000004190e7825 */ /* 0x004fc800078e020e */
[----:B------:R-:W2:Y:S04]  /*0cb0*/  @!P2 LDG.E R23, desc[UR4][R16.64] ;  /* 0x000000041017a981 */ /* 0x000ea8000c1e1900 */
[----:B------:R-:W2:Y:S04]  /*0cc0*/  LDG.E R25, desc[UR4][R14.64] ;  /* 0x000000040e197981 */ /* 0x000ea8000c1e1900 */
[----:B------:R-:W3:Y:S04]  /*0cd0*/  LDG.E R27, desc[UR4][R14.64+-0x4] ;  /* 0xfffffc040e1b7981 */ /* 0x000ee8000c1e1900 */
[----:B------:R-:W3:Y:S01]  /*0ce0*/  @!P1 LDG.E R24, desc[UR4][R16.64+0x4] ;  /* 0x0000040410189981 */ /* 0x000ee2000c1e1900 */
[----:B------:R-:W-:-:S02]  /*0cf0*/  VIADD R21, R21, 0x2 ;  /* 0x0000000215157836 */ /* 0x000fc40000000000 */
[----:B--2---:R-:W-:-:S04]  /*0d00*/  FFMA R22, R25, R23, R22 ;  /* 0x0000001719167223 */ /* 0x004fc80000000016 */
[----:B---3--:R-:W-:-:S07]  /*0d10*/  FFMA R22, R27, R24, R22 ;  /* 0x000000181b167223 */ /* 0x008fce0000000016 */
.L_x_12:
[----:B------:R-:W-:Y:S05]  /*0d20*/  @!P4 BRA `(.L_x_10) ;  /* 0x00000000003cc947 */ /* 0x000fea0003800000 */
[----:B------:R-:W0:Y:S01]  /*0d30*/  LDCU UR6, c[0x0][0x39c] ;  /* 0x00007380ff0677ac */ /* 0x000e220008000800 */
[----:B------:R-:W-:Y:S01]  /*0d40*/  IADD3 R2, PT, PT, R2, R21, RZ ;  /* 0x0000001502027210 */ /* 0x000fe20007ffe0ff */
[----:B------:R-:W1:Y:S01]  /*0d50*/  LDC.64 R14, c[0x0][0x390] ;  /* 0x0000e400ff0e7b82 */ /* 0x000e620000000a00 */
[----:B------:R-:W-:Y:S02]  /*0d60*/  IMAD.IADD R23, R20, 0x1, -R21 ;  /* 0x0000000114177824 */ /* 0x000fe400078e0a15 */
[----:B0-----:R-:W-:-:S04]  /*0d70*/  ISETP.GE.AND P1, PT, R2, UR6, PT ;  /* 0x0000000602007c0c */ /* 0x001fc8000bf26270 */
[----:B------:R-:W-:-:S04]  /*0d80*/  ISETP.LT.OR P1, PT, R2, RZ, P1 ;  /* 0x000000ff0200720c */ /* 0x000fc80000f21670 */
[----:B------:R-:W-:Y:S01]  /*0d90*/  PLOP3.LUT P1, PT, P0, P1, PT, 0xf8, 0x8f ;  /* 0x00000000008f781c */ /* 0x000fe20000723f70 */
[----:B-1----:R-:W-:-:S06]  /*0da0*/  IMAD.WIDE R14, R23, 0x4, R14 ;  /* 0x00000004170e7825 */ /* 0x002fcc00078e020e */
[----:B------:R-:W2:Y:S06]  /*0db0*/  LDG.E R15, desc[UR4][R14.64] ;  /* 0x000000040e0f7981 */ /* 0x000eac000c1e1900 */
[----:B------:R-:W0:Y:S01]  /*0dc0*/  @!P1 LDC.64 R16, c[0x0][0x380] ;  /* 0x0000e000ff109b82 */ /* 0x000e220000000a00 */
[----:B------:R-:W-:Y:S02]  /*0dd0*/  @!P1 IMAD R21, R19, UR6, R2 ;  /* 0x0000000613159c24 */ /* 0x000fe4000f8e0202 */
[----:B------:R-:W-:Y:S02]  /*0de0*/  IMAD.MOV.U32 R19, RZ, RZ, RZ ;  /* 0x000000ffff137224 */ /* 0x000fe400078e00ff */
[----:B0-----:R-:W-:-:S05]  /*0df0*/  @!P1 IMAD.WIDE R16, R21, 0x4, R16 ;  /* 0x0000000415109825 */ /* 0x001fca00078e0210 */
[----:B------:R-:W2:Y:S02]  /*0e00*/  @!P1 LDG.E R19, desc[UR4][R16.64] ;  /* 0x0000000410139981 */ /* 0x000ea4000c1e1900 */
[----:B--2---:R-:W-:-:S07]  /*0e10*/  FFMA R22, R15, R19, R22 ;  /* 0x000000130f167223 */ /* 0x004fce0000000016 */
.L_x_10:
[----:B------:R-:W-:Y:S05]  /*0e20*/  @P3 BRA `(.L_x_13) ;  /* 0xfffffff400103947 */ /* 0x000fea000383ffff */
.L_x_7:
[----:B------:R-:W0:Y:S01]  /*0e30*/  LDC.64 R4, c[0x0][0x388] ;  /* 0x0000e200ff047b82 */ /* 0x000e220000000a00 */
[----:B------:R-:W1:Y:S02]  /*0e40*/  LDCU UR6, c[0x0][0x39c] ;  /* 0x00007380ff0677ac */ /* 0x000e640008000800 */
[----:B-1----:R-:W-:-:S04]  /*0e50*/  IMAD R3, R0, UR6, R3 ;  /* 0x0000000600037c24 */ /* 0x002fc8000f8e0203 */
[----:B0-----:R-:W-:-:S05]  /*0e60*/  IMAD.WIDE R2, R3, 0x4, R4 ;  /* 0x0000000403027825 */ /* 0x001fca00078e0204 */
[----:B------:R-:W-:Y:S01]  /*0e70*/  STG.E desc[UR4][R2.64], R22 ;  /* 0x0000001602007986 */ /* 0x000fe2000c101904 */
[----:B------:R-:W-:Y:S05]  /*0e80*/  EXIT ;  /* 0x000000000000794d */ /* 0x000fea0003800000 */
.L_x_14:
        /* <DEDUP_REMOVED lines=15> */
.L_x_17:


//--------------------- .nv.shared.reserved.0     --------------------------
	.section	.nv.shared.reserved.0,"aw",@nobits
	.weak		__nv_reservedSMEM_offset_0_alias
	.size		__nv_reservedSMEM_offset_0_alias, 0, 64
	.other		__nv_reservedSMEM_offset_0_alias,@"STO_CUDA_RESERVED_SHARED STV_DEFAULT"
__nv_reservedSMEM_offset_0_alias:
	.zero		0
	.zero		64


//--------------------- .nv.constant0._Z4tanhPfii --------------------------
	.section	.nv.constant0._Z4tanhPfii,"a",@progbits
	.sectionflags	@""
	.align	4
.nv.constant0._Z4tanhPfii:
	.zero		912


//--------------------- .nv.constant0._Z11convolutionPfS_S_iiiiii --------------------------
	.section	.nv.constant0._Z11convolutionPfS_S_iiiiii,"a",@progbits
	.sectionflags	@""
	.align	4
.nv.constant0._Z11convolutionPfS_S_iiiiii:
	.zero		944


//--------------------- SYMBOLS --------------------------

	.type		.nv.reservedSmem.offset0,@object
	.size		.nv.reservedSmem.offset0,0x4
